//
// Generated by NVIDIA NVVM Compiler
//
// Compiler Build ID: CL-36424714
// Cuda compilation tools, release 13.0, V13.0.88
// Based on NVVM 20.0.0
//

.version 9.0
.target sm_100
.address_size 64

	// .globl	_Z8myKernelv
.extern .func  (.param .b32 func_retval0) vprintf
(
	.param .b64 vprintf_param_0,
	.param .b64 vprintf_param_1
)
;
.const .align 4 .u32 constData;
.global .align 1 .b8 $str[16] = {67, 111, 110, 115, 116, 32, 68, 97, 116, 97, 58, 32, 37, 100, 10};

.visible .entry _Z8myKernelv()
{
	.local .align 8 .b8 	__local_depot0[8];
	.reg .b64 	%SP;
	.reg .b64 	%SPL;
	.reg .b32 	%r<4>;
	.reg .b64 	%rd<5>;

	mov.u64 	%SPL, __local_depot0;
	cvta.local.u64 	%SP, %SPL;
	add.u64 	%rd1, %SP, 0;
	add.u64 	%rd2, %SPL, 0;
	ld.const.u32 	%r1, [constData];
	st.local.u32 	[%rd2], %r1;
	mov.u64 	%rd3, $str;
	cvta.global.u64 	%rd4, %rd3;
	{ // callseq 0, 0
	.param .b64 param0;
	st.param.b64 	[param0], %rd4;
	.param .b64 param1;
	st.param.b64 	[param1], %rd1;
	.param .b32 retval0;
	call.uni (retval0), 
	vprintf, 
	(
	param0, 
	param1
	);
	ld.param.b32 	%r2, [retval0];
	} // callseq 0
	ret;

}


// ===== COMPILED SASS (sm_100) =====

	.target	sm_100

	.elftype	@"ET_EXEC"


//--------------------- .note.nv.tkinfo           --------------------------
	.section	.note.nv.tkinfo,"",@"SHT_NOTE"
	.sectionflags	@"SHF_NOTE_NV_TKINFO"
	.tkinfo
        /*0018*/ 	.word	0x00000002
        /*0030*/ 	.string	""
        /*0030*/ 	.string	"ptxas"
        /*0030*/ 	.string	"Cuda compilation tools, release 13.0, V13.0.88"
        /*0030*/ 	.string	"Build cuda_13.0.r13.0/compiler.36424714_0"
        /*0030*/ 	.string	"-arch sm_100 -m 64 "



//--------------------- .note.nv.cuinfo           --------------------------
	.section	.note.nv.cuinfo,"",@"SHT_NOTE"
	.sectionflags	@"SHF_NOTE_NV_CUINFO"
        /*0018*/ 	.short	0x0002
        /*001a*/ 	.short	0x0064
        /*001c*/ 	.short	0x0082
	.zero		2


//--------------------- .nv.info                  --------------------------
	.section	.nv.info,"",@"SHT_CUDA_INFO"
	.align	4


	//----- nvinfo : EIATTR_REGCOUNT
	.align		4
        /*0000*/ 	.byte	0x04, 0x2f
        /*0002*/ 	.short	(.L_3 - .L_2)
	.align		4
.L_2:
        /*0004*/ 	.word	index@(_Z8myKernelv)
        /*0008*/ 	.word	0x00000018


	//----- nvinfo : EIATTR_FRAME_SIZE
	.align		4
.L_3:
        /*000c*/ 	.byte	0x04, 0x11
        /*000e*/ 	.short	(.L_5 - .L_4)
	.align		4
.L_4:
        /*0010*/ 	.word	index@(_Z8myKernelv)
        /*0014*/ 	.word	0x00000008


	//----- nvinfo : EIATTR_MIN_STACK_SIZE
	.align		4
.L_5:
        /*0018*/ 	.byte	0x04, 0x12
        /*001a*/ 	.short	(.L_7 - .L_6)
	.align		4
.L_6:
        /*001c*/ 	.word	index@(_Z8myKernelv)
        /*0020*/ 	.word	0x00000008
.L_7:


//--------------------- .nv.compat                --------------------------
	.section	.nv.compat,"",@"SHT_CUDA_COMPAT_INFO"
	.align	4
        /*0000*/ 	.byte	0x02, 0x09, 0x00, 0x00, 0x02, 0x02, 0x01, 0x00, 0x02, 0x05, 0x05, 0x00, 0x03, 0x07, 0x01, 0x01
        /*0010*/ 	.byte	0x02, 0x03, 0x00, 0x00, 0x02, 0x06, 0x01, 0x00, 0x04, 0x0b, 0x08, 0x00, 0x09, 0x00, 0x00, 0x00
        /*0020*/ 	.byte	0x00, 0x00, 0x00, 0x00


//--------------------- .nv.info._Z8myKernelv     --------------------------
	.section	.nv.info._Z8myKernelv,"",@"SHT_CUDA_INFO"
	.sectionflags	@""
	.align	4


	//----- nvinfo : EIATTR_CUDA_API_VERSION
	.align		4
        /*0000*/ 	.byte	0x04, 0x37
        /*0002*/ 	.short	(.L_9 - .L_8)
.L_8:
        /*0004*/ 	.word	0x00000082


	//----- nvinfo : EIATTR_SPARSE_MMA_MASK
	.align		4
.L_9:
        /*0008*/ 	.byte	0x03, 0x50
        /*000a*/ 	.short	0x0000


	//----- nvinfo : EIATTR_MAXREG_COUNT
	.align		4
        /*000c*/ 	.byte	0x03, 0x1b
        /*000e*/ 	.short	0x00ff


	//----- nvinfo : EIATTR_EXTERNS
	.align		4
        /*0010*/ 	.byte	0x04, 0x0f
        /*0012*/ 	.short	(.L_11 - .L_10)


	//   ....[0]....
	.align		4
.L_10:
        /*0014*/ 	.word	index@(vprintf)


	//----- nvinfo : EIATTR_MERCURY_ISA_VERSION
	.align		4
.L_11:
        /*0018*/ 	.byte	0x03, 0x5f
        /*001a*/ 	.short	0x0101


	//----- nvinfo : EIATTR_VRC_CTA_INIT_COUNT
	.align		4
        /*001c*/ 	.byte	0x02, 0x4a
	.zero		1
	.zero		1


	//----- nvinfo : EIATTR_SYSCALL_OFFSETS
	.align		4
        /*0020*/ 	.byte	0x04, 0x46
        /*0022*/ 	.short	(.L_13 - .L_12)


	//   ....[0]....
.L_12:
        /*0024*/ 	.word	0x000000e0


	//----- nvinfo : EIATTR_EXIT_INSTR_OFFSETS
	.align		4
.L_13:
        /*0028*/ 	.byte	0x04, 0x1c
        /*002a*/ 	.short	(.L_15 - .L_14)


	//   ....[0]....
.L_14:
        /*002c*/ 	.word	0x000000f0


	//----- nvinfo : EIATTR_SW_WAR
	.align		4
.L_15:
        /*0030*/ 	.byte	0x04, 0x36
        /*0032*/ 	.short	(.L_17 - .L_16)
.L_16:
        /*0034*/ 	.word	0x00000008
.L_17:


//--------------------- .nv.callgraph             --------------------------
	.section	.nv.callgraph,"",@"SHT_CUDA_CALLGRAPH"
	.align	4
	.sectionentsize	8
	.align		4
        /*0000*/ 	.word	0x00000000
	.align		4
        /*0004*/ 	.word	0xffffffff
	.align		4
        /*0008*/ 	.word	index@(_Z8myKernelv)
	.align		4
        /*000c*/ 	.word	index@(vprintf)
	.align		4
        /*0010*/ 	.word	0x00000000
	.align		4
        /*0014*/ 	.word	0xfffffffe
	.align		4
        /*0018*/ 	.word	0x00000000
	.align		4
        /*001c*/ 	.word	0xfffffffd
	.align		4
        /*0020*/ 	.word	0x00000000
	.align		4
        /*0024*/ 	.word	0xfffffffc


//--------------------- .nv.constant4             --------------------------
	.section	.nv.constant4,"a",@progbits
	.align	8
	.align		8
.nv.constant4:
        /*0000*/ 	.dword	vprintf
	.align		8
        /*0008*/ 	.dword	$str


//--------------------- .nv.constant3             --------------------------
	.section	.nv.constant3,"a",@progbits
	.align	4
.nv.constant3:
	.type		constData,@object
	.size		constData,(.L_0 - constData)
constData:
	.zero		4
.L_0:


//--------------------- .text._Z8myKernelv        --------------------------
	.section	.text._Z8myKernelv,"ax",@progbits
	.align	128
        .global         _Z8myKernelv
        .type           _Z8myKernelv,@function
        .size           _Z8myKernelv,(.L_x_2 - _Z8myKernelv)
        .other          _Z8myKernelv,@"STO_CUDA_ENTRY STV_DEFAULT"
_Z8myKernelv:
.text._Z8myKernelv:
[----:B------:R-:W0:Y:S08]  /*0000*/  LDC R1, c[0x0][0x37c] ;  /* 0x0000df00ff017b82 */ /* 0x000e300000000800 */
[----:B------:R-:W1:Y:S01]  /*0010*/  LDC R8, c[0x3][RZ] ;  /* 0x00c00000ff087b82 */ /* 0x000e620000000800 */
[----:B0-----:R-:W-:Y:S01]  /*0020*/  VIADD R1, R1, 0xfffffff8 ;  /* 0xfffffff801017836 */ /* 0x001fe20000000000 */
[----:B------:R-:W-:Y:S01]  /*0030*/  MOV R0, 0x0 ;  /* 0x0000000000007802 */ /* 0x000fe20000000f00 */
[----:B------:R-:W0:Y:S01]  /*0040*/  LDCU UR4, c[0x0][0x2f8] ;  /* 0x00005f00ff0477ac */ /* 0x000e220008000800 */
[----:B------:R-:W2:Y:S04]  /*0050*/  LDCU.64 UR6, c[0x4][0x8] ;  /* 0x01000100ff0677ac */ /* 0x000ea80008000a00 */
[----:B------:R3:W4:Y:S01]  /*0060*/  LDC.64 R2, c[0x4][R0] ;  /* 0x0100000000027b82 */ /* 0x0007220000000a00 */
[----:B------:R-:W5:Y:S01]  /*0070*/  LDCU UR5, c[0x0][0x2fc] ;  /* 0x00005f80ff0577ac */ /* 0x000f620008000800 */
[----:B0-----:R-:W-:Y:S01]  /*0080*/  IADD3 R6, P0, PT, R1, UR4, RZ ;  /* 0x0000000401067c10 */ /* 0x001fe2000ff1e0ff */
[----:B-1----:R3:W-:Y:S01]  /*0090*/  STL [R1], R8 ;  /* 0x0000000801007387 */ /* 0x0027e20000100800 */
[----:B--2---:R-:W-:Y:S01]  /*00a0*/  IMAD.U32 R4, RZ, RZ, UR6 ;  /* 0x00000006ff047e24 */ /* 0x004fe2000f8e00ff */
[----:B------:R-:W-:-:S02]  /*00b0*/  MOV R5, UR7 ;  /* 0x0000000700057c02 */ /* 0x000fc40008000f00 */
[----:B-----5:R-:W-:-:S08]  /*00c0*/  IMAD.X R7, RZ, RZ, UR5, P0 ;  /* 0x00000005ff077e24 */ /* 0x020fd000080e06ff */
[----:B------:R-:W-:-:S07]  /*00d0*/  LEPC R20, `(.L_x_0) ;  /* 0x000000001014794e */ /* 0x000fce0000000000 */
[----:B---34-:R-:W-:Y:S05]  /*00e0*/  CALL.ABS.NOINC R2 ;  /* 0x0000000002007343 */ /* 0x018fea0003c00000 */
.L_x_0:
[----:B------:R-:W-:Y:S05]  /*00f0*/  EXIT ;  /* 0x000000000000794d */ /* 0x000fea0003800000 */
.L_x_1:
[----:B------:R-:W-:-:S00]  /*0100*/  BRA `(.L_x_1) ;  /* 0xfffffffc00fc7947 */ /* 0x000fc0000383ffff */
[----:B------:R-:W-:-:S00]  /*0110*/  NOP ;  /* 0x0000000000007918 */ /* 0x000fc00000000000 */
        /* <DEDUP_REMOVED lines=14> */
.L_x_2:


//--------------------- .nv.global.init           --------------------------
	.section	.nv.global.init,"aw",@progbits
.nv.global.init:
	.type		$str,@object
	.size		$str,(.L_1 - $str)
$str:
        /*0000*/ 	.byte	0x43, 0x6f, 0x6e, 0x73, 0x74, 0x20, 0x44, 0x61, 0x74, 0x61, 0x3a, 0x20, 0x25, 0x64, 0x0a, 0x00
.L_1:


//--------------------- .nv.shared.reserved.0     --------------------------
	.section	.nv.shared.reserved.0,"aw",@nobits
	.weak		__nv_reservedSMEM_offset_0_alias
	.size		__nv_reservedSMEM_offset_0_alias, 0, 64
	.other		__nv_reservedSMEM_offset_0_alias,@"STO_CUDA_RESERVED_SHARED STV_DEFAULT"
__nv_reservedSMEM_offset_0_alias:
	.zero		0
	.zero		64


//--------------------- .nv.constant0._Z8myKernelv --------------------------
	.section	.nv.constant0._Z8myKernelv,"a",@progbits
	.sectionflags	@""
	.align	4
.nv.constant0._Z8myKernelv:
	.zero		896


//--------------------- SYMBOLS --------------------------

	.type		.nv.reservedSmem.offset0,@object
	.size		.nv.reservedSmem.offset0,0x4
	.type		vprintf,@function
